//
// Generated by NVIDIA NVVM Compiler
//
// Compiler Build ID: CL-36424714
// Cuda compilation tools, release 13.0, V13.0.88
// Based on NVVM 20.0.0
//

.version 9.0
.target sm_100
.address_size 64

	// .globl	_Z20matrixMulSwishKernelPKfS0_S0_fPfmmm
// _ZZ20matrixMulSwishKernelPKfS0_S0_fPfmmmE7s_input has been demoted
// _ZZ20matrixMulSwishKernelPKfS0_S0_fPfmmmE8s_weight has been demoted

.visible .entry _Z20matrixMulSwishKernelPKfS0_S0_fPfmmm(
	.param .u64 .ptr .align 1 _Z20matrixMulSwishKernelPKfS0_S0_fPfmmm_param_0,
	.param .u64 .ptr .align 1 _Z20matrixMulSwishKernelPKfS0_S0_fPfmmm_param_1,
	.param .u64 .ptr .align 1 _Z20matrixMulSwishKernelPKfS0_S0_fPfmmm_param_2,
	.param .f32 _Z20matrixMulSwishKernelPKfS0_S0_fPfmmm_param_3,
	.param .u64 .ptr .align 1 _Z20matrixMulSwishKernelPKfS0_S0_fPfmmm_param_4,
	.param .u64 _Z20matrixMulSwishKernelPKfS0_S0_fPfmmm_param_5,
	.param .u64 _Z20matrixMulSwishKernelPKfS0_S0_fPfmmm_param_6,
	.param .u64 _Z20matrixMulSwishKernelPKfS0_S0_fPfmmm_param_7
)
{
	.reg .pred 	%p<12>;
	.reg .b32 	%r<26>;
	.reg .b32 	%f<73>;
	.reg .b64 	%rd<38>;
	// demoted variable
	.shared .align 4 .b8 _ZZ20matrixMulSwishKernelPKfS0_S0_fPfmmmE7s_input[1024];
	// demoted variable
	.shared .align 4 .b8 _ZZ20matrixMulSwishKernelPKfS0_S0_fPfmmmE8s_weight[1024];
	ld.param.u64 	%rd16, [_Z20matrixMulSwishKernelPKfS0_S0_fPfmmm_param_5];
	ld.param.u64 	%rd17, [_Z20matrixMulSwishKernelPKfS0_S0_fPfmmm_param_6];
	ld.param.u64 	%rd18, [_Z20matrixMulSwishKernelPKfS0_S0_fPfmmm_param_7];
	mov.u32 	%r25, %tid.x;
	mov.u32 	%r24, %tid.y;
	mov.u32 	%r13, %ctaid.y;
	shl.b32 	%r14, %r13, 4;
	add.s32 	%r3, %r14, %r24;
	mov.u32 	%r15, %ctaid.x;
	shl.b32 	%r16, %r15, 4;
	add.s32 	%r4, %r16, %r25;
	setp.eq.s64 	%p1, %rd17, 0;
	mov.f32 	%f72, 0f00000000;
	@%p1 bra 	$L__BB0_7;
	ld.param.u64 	%rd34, [_Z20matrixMulSwishKernelPKfS0_S0_fPfmmm_param_1];
	ld.param.u64 	%rd33, [_Z20matrixMulSwishKernelPKfS0_S0_fPfmmm_param_0];
	cvt.u64.u32 	%rd1, %r3;
	shl.b32 	%r17, %r24, 6;
	mov.u32 	%r18, _ZZ20matrixMulSwishKernelPKfS0_S0_fPfmmmE7s_input;
	add.s32 	%r5, %r18, %r17;
	shl.b32 	%r19, %r25, 2;
	add.s32 	%r6, %r5, %r19;
	cvt.s64.s32 	%rd2, %r4;
	shl.b32 	%r20, %r25, 6;
	mov.u32 	%r21, _ZZ20matrixMulSwishKernelPKfS0_S0_fPfmmmE8s_weight;
	add.s32 	%r7, %r21, %r20;
	shl.b32 	%r22, %r24, 2;
	add.s32 	%r8, %r7, %r22;
	mul.lo.s64 	%rd3, %rd17, %rd2;
	cvta.to.global.u64 	%rd4, %rd33;
	cvta.to.global.u64 	%rd5, %rd34;
	mov.f32 	%f72, 0f00000000;
	mov.b64 	%rd37, 0;
$L__BB0_2:
	setp.le.u64 	%p2, %rd16, %rd1;
	cvt.u64.u32 	%rd7, %r25;
	setp.le.u64 	%p3, %rd17, %rd7;
	mov.f32 	%f70, 0f00000000;
	or.pred  	%p4, %p2, %p3;
	@%p4 bra 	$L__BB0_4;
	mad.lo.s64 	%rd20, %rd17, %rd1, %rd7;
	shl.b64 	%rd21, %rd20, 2;
	add.s64 	%rd22, %rd4, %rd21;
	ld.global.nc.f32 	%f70, [%rd22];
$L__BB0_4:
	setp.le.u64 	%p5, %rd18, %rd2;
	st.shared.f32 	[%r6], %f70;
	cvt.u64.u32 	%rd8, %r24;
	setp.le.u64 	%p6, %rd17, %rd8;
	mov.f32 	%f71, 0f00000000;
	or.pred  	%p7, %p5, %p6;
	@%p7 bra 	$L__BB0_6;
	add.s64 	%rd23, %rd3, %rd8;
	shl.b64 	%rd24, %rd23, 2;
	add.s64 	%rd25, %rd5, %rd24;
	ld.global.nc.f32 	%f71, [%rd25];
$L__BB0_6:
	cvt.u32.u64 	%r23, %rd7;
	st.shared.f32 	[%r8], %f71;
	bar.sync 	0;
	ld.shared.f32 	%f13, [%r5];
	ld.shared.f32 	%f14, [%r7];
	fma.rn.f32 	%f15, %f13, %f14, %f72;
	ld.shared.f32 	%f16, [%r5+4];
	ld.shared.f32 	%f17, [%r7+4];
	fma.rn.f32 	%f18, %f16, %f17, %f15;
	ld.shared.f32 	%f19, [%r5+8];
	ld.shared.f32 	%f20, [%r7+8];
	fma.rn.f32 	%f21, %f19, %f20, %f18;
	ld.shared.f32 	%f22, [%r5+12];
	ld.shared.f32 	%f23, [%r7+12];
	fma.rn.f32 	%f24, %f22, %f23, %f21;
	ld.shared.f32 	%f25, [%r5+16];
	ld.shared.f32 	%f26, [%r7+16];
	fma.rn.f32 	%f27, %f25, %f26, %f24;
	ld.shared.f32 	%f28, [%r5+20];
	ld.shared.f32 	%f29, [%r7+20];
	fma.rn.f32 	%f30, %f28, %f29, %f27;
	ld.shared.f32 	%f31, [%r5+24];
	ld.shared.f32 	%f32, [%r7+24];
	fma.rn.f32 	%f33, %f31, %f32, %f30;
	ld.shared.f32 	%f34, [%r5+28];
	ld.shared.f32 	%f35, [%r7+28];
	fma.rn.f32 	%f36, %f34, %f35, %f33;
	ld.shared.f32 	%f37, [%r5+32];
	ld.shared.f32 	%f38, [%r7+32];
	fma.rn.f32 	%f39, %f37, %f38, %f36;
	ld.shared.f32 	%f40, [%r5+36];
	ld.shared.f32 	%f41, [%r7+36];
	fma.rn.f32 	%f42, %f40, %f41, %f39;
	ld.shared.f32 	%f43, [%r5+40];
	ld.shared.f32 	%f44, [%r7+40];
	fma.rn.f32 	%f45, %f43, %f44, %f42;
	ld.shared.f32 	%f46, [%r5+44];
	ld.shared.f32 	%f47, [%r7+44];
	fma.rn.f32 	%f48, %f46, %f47, %f45;
	ld.shared.f32 	%f49, [%r5+48];
	ld.shared.f32 	%f50, [%r7+48];
	fma.rn.f32 	%f51, %f49, %f50, %f48;
	ld.shared.f32 	%f52, [%r5+52];
	ld.shared.f32 	%f53, [%r7+52];
	fma.rn.f32 	%f54, %f52, %f53, %f51;
	ld.shared.f32 	%f55, [%r5+56];
	ld.shared.f32 	%f56, [%r7+56];
	fma.rn.f32 	%f57, %f55, %f56, %f54;
	ld.shared.f32 	%f58, [%r5+60];
	ld.shared.f32 	%f59, [%r7+60];
	fma.rn.f32 	%f72, %f58, %f59, %f57;
	bar.sync 	0;
	add.s32 	%r25, %r23, 16;
	add.s32 	%r24, %r24, 16;
	add.s64 	%rd37, %rd37, 16;
	setp.gt.u64 	%p8, %rd17, %rd37;
	@%p8 bra 	$L__BB0_2;
$L__BB0_7:
	cvt.u64.u32 	%rd10, %r3;
	setp.le.u64 	%p9, %rd16, %rd10;
	cvt.s64.s32 	%rd11, %r4;
	setp.le.u64 	%p10, %rd18, %rd11;
	or.pred  	%p11, %p9, %p10;
	@%p11 bra 	$L__BB0_9;
	ld.param.u64 	%rd36, [_Z20matrixMulSwishKernelPKfS0_S0_fPfmmm_param_4];
	ld.param.f32 	%f68, [_Z20matrixMulSwishKernelPKfS0_S0_fPfmmm_param_3];
	ld.param.u64 	%rd35, [_Z20matrixMulSwishKernelPKfS0_S0_fPfmmm_param_2];
	cvta.to.global.u64 	%rd26, %rd35;
	shl.b64 	%rd27, %rd11, 2;
	add.s64 	%rd28, %rd26, %rd27;
	ld.global.nc.f32 	%f60, [%rd28];
	add.f32 	%f61, %f72, %f60;
	mul.f32 	%f62, %f61, 0fBFB8AA3B;
	ex2.approx.f32 	%f63, %f62;
	add.f32 	%f64, %f63, 0f3F800000;
	rcp.rn.f32 	%f65, %f64;
	mul.f32 	%f66, %f61, %f65;
	mul.f32 	%f67, %f68, %f66;
	mad.lo.s64 	%rd29, %rd18, %rd10, %rd11;
	cvta.to.global.u64 	%rd30, %rd36;
	shl.b64 	%rd31, %rd29, 2;
	add.s64 	%rd32, %rd30, %rd31;
	st.global.f32 	[%rd32], %f67;
$L__BB0_9:
	ret;

}


// ===== COMPILED SASS (sm_100) =====

	.target	sm_100

	.elftype	@"ET_EXEC"


//--------------------- .note.nv.tkinfo           --------------------------
	.section	.note.nv.tkinfo,"",@"SHT_NOTE"
	.sectionflags	@"SHF_NOTE_NV_TKINFO"
	.tkinfo
        /*0018*/ 	.word	0x00000002
        /*0030*/ 	.string	""
        /*0030*/ 	.string	"ptxas"
        /*0030*/ 	.string	"Cuda compilation tools, release 13.0, V13.0.88"
        /*0030*/ 	.string	"Build cuda_13.0.r13.0/compiler.36424714_0"
        /*0030*/ 	.string	"-arch sm_100 -m 64 "



//--------------------- .note.nv.cuinfo           --------------------------
	.section	.note.nv.cuinfo,"",@"SHT_NOTE"
	.sectionflags	@"SHF_NOTE_NV_CUINFO"
        /*0018*/ 	.short	0x0002
        /*001a*/ 	.short	0x0064
        /*001c*/ 	.short	0x0082
	.zero		2


//--------------------- .nv.info                  --------------------------
	.section	.nv.info,"",@"SHT_CUDA_INFO"
	.align	4


	//----- nvinfo : EIATTR_REGCOUNT
	.align		4
        /*0000*/ 	.byte	0x04, 0x2f
        /*0002*/ 	.short	(.L_1 - .L_0)
	.align		4
.L_0:
        /*0004*/ 	.word	index@(_Z20matrixMulSwishKernelPKfS0_S0_fPfmmm)
        /*0008*/ 	.word	0x00000020


	//----- nvinfo : EIATTR_FRAME_SIZE
	.align		4
.L_1:
        /*000c*/ 	.byte	0x04, 0x11
        /*000e*/ 	.short	(.L_3 - .L_2)
	.align		4
.L_2:
        /*0010*/ 	.word	index@($__internal_0_$__cuda_sm20_rcp_rn_f32_slowpath)
        /*0014*/ 	.word	0x00000000


	//----- nvinfo : EIATTR_FRAME_SIZE
	.align		4
.L_3:
        /*0018*/ 	.byte	0x04, 0x11
        /*001a*/ 	.short	(.L_5 - .L_4)
	.align		4
.L_4:
        /*001c*/ 	.word	index@(_Z20matrixMulSwishKernelPKfS0_S0_fPfmmm)
        /*0020*/ 	.word	0x00000000


	//----- nvinfo : EIATTR_MIN_STACK_SIZE
	.align		4
.L_5:
        /*0024*/ 	.byte	0x04, 0x12
        /*0026*/ 	.short	(.L_7 - .L_6)
	.align		4
.L_6:
        /*0028*/ 	.word	index@(_Z20matrixMulSwishKernelPKfS0_S0_fPfmmm)
        /*002c*/ 	.word	0x00000000
.L_7:


//--------------------- .nv.compat                --------------------------
	.section	.nv.compat,"",@"SHT_CUDA_COMPAT_INFO"
	.align	4
        /*0000*/ 	.byte	0x02, 0x09, 0x00, 0x00, 0x02, 0x02, 0x01, 0x00, 0x02, 0x05, 0x05, 0x00, 0x03, 0x07, 0x01, 0x01
        /*0010*/ 	.byte	0x02, 0x03, 0x00, 0x00, 0x02, 0x06, 0x01, 0x00, 0x04, 0x0b, 0x08, 0x00, 0x01, 0x00, 0x00, 0x00
        /*0020*/ 	.byte	0x00, 0x00, 0x00, 0x00


//--------------------- .nv.info._Z20matrixMulSwishKernelPKfS0_S0_fPfmmm --------------------------
	.section	.nv.info._Z20matrixMulSwishKernelPKfS0_S0_fPfmmm,"",@"SHT_CUDA_INFO"
	.sectionflags	@""
	.align	4


	//----- nvinfo : EIATTR_CUDA_API_VERSION
	.align		4
        /*0000*/ 	.byte	0x04, 0x37
        /*0002*/ 	.short	(.L_9 - .L_8)
.L_8:
        /*0004*/ 	.word	0x00000082


	//----- nvinfo : EIATTR_KPARAM_INFO
	.align		4
.L_9:
        /*0008*/ 	.byte	0x04, 0x17
        /*000a*/ 	.short	(.L_11 - .L_10)
.L_10:
        /*000c*/ 	.word	0x00000000
        /*0010*/ 	.short	0x0007
        /*0012*/ 	.short	0x0038
        /*0014*/ 	.byte	0x00, 0xf0, 0x21, 0x00


	//----- nvinfo : EIATTR_KPARAM_INFO
	.align		4
.L_11:
        /*0018*/ 	.byte	0x04, 0x17
        /*001a*/ 	.short	(.L_13 - .L_12)
.L_12:
        /*001c*/ 	.word	0x00000000
        /*0020*/ 	.short	0x0006
        /*0022*/ 	.short	0x0030
        /*0024*/ 	.byte	0x00, 0xf0, 0x21, 0x00


	//----- nvinfo : EIATTR_KPARAM_INFO
	.align		4
.L_13:
        /*0028*/ 	.byte	0x04, 0x17
        /*002a*/ 	.short	(.L_15 - .L_14)
.L_14:
        /*002c*/ 	.word	0x00000000
        /*0030*/ 	.short	0x0005
        /*0032*/ 	.short	0x0028
        /*0034*/ 	.byte	0x00, 0xf0, 0x21, 0x00


	//----- nvinfo : EIATTR_KPARAM_INFO
	.align		4
.L_15:
        /*0038*/ 	.byte	0x04, 0x17
        /*003a*/ 	.short	(.L_17 - .L_16)
.L_16:
        /*003c*/ 	.word	0x00000000
        /*0040*/ 	.short	0x0004
        /*0042*/ 	.short	0x0020
        /*0044*/ 	.byte	0x00, 0xf5, 0x21, 0x00


	//----- nvinfo : EIATTR_KPARAM_INFO
	.align		4
.L_17:
        /*0048*/ 	.byte	0x04, 0x17
        /*004a*/ 	.short	(.L_19 - .L_18)
.L_18:
        /*004c*/ 	.word	0x00000000
        /*0050*/ 	.short	0x0003
        /*0052*/ 	.short	0x0018
        /*0054*/ 	.byte	0x00, 0xf0, 0x11, 0x00


	//----- nvinfo : EIATTR_KPARAM_INFO
	.align		4
.L_19:
        /*0058*/ 	.byte	0x04, 0x17
        /*005a*/ 	.short	(.L_21 - .L_20)
.L_20:
        /*005c*/ 	.word	0x00000000
        /*0060*/ 	.short	0x0002
        /*0062*/ 	.short	0x0010
        /*0064*/ 	.byte	0x00, 0xf5, 0x21, 0x00


	//----- nvinfo : EIATTR_KPARAM_INFO
	.align		4
.L_21:
        /*0068*/ 	.byte	0x04, 0x17
        /*006a*/ 	.short	(.L_23 - .L_22)
.L_22:
        /*006c*/ 	.word	0x00000000
        /*0070*/ 	.short	0x0001
        /*0072*/ 	.short	0x0008
        /*0074*/ 	.byte	0x00, 0xf5, 0x21, 0x00


	//----- nvinfo : EIATTR_KPARAM_INFO
	.align		4
.L_23:
        /*0078*/ 	.byte	0x04, 0x17
        /*007a*/ 	.short	(.L_25 - .L_24)
.L_24:
        /*007c*/ 	.word	0x00000000
        /*0080*/ 	.short	0x0000
        /*0082*/ 	.short	0x0000
        /*0084*/ 	.byte	0x00, 0xf5, 0x21, 0x00


	//----- nvinfo : EIATTR_SPARSE_MMA_MASK
	.align		4
.L_25:
        /*0088*/ 	.byte	0x03, 0x50
        /*008a*/ 	.short	0x0000


	//----- nvinfo : EIATTR_MAXREG_COUNT
	.align		4
        /*008c*/ 	.byte	0x03, 0x1b
        /*008e*/ 	.short	0x00ff


	//----- nvinfo : EIATTR_NUM_BARRIERS
	.align		4
        /*0090*/ 	.byte	0x02, 0x4c
        /*0092*/ 	.byte	0x01
	.zero		1


	//----- nvinfo : EIATTR_MERCURY_ISA_VERSION
	.align		4
        /*0094*/ 	.byte	0x03, 0x5f
        /*0096*/ 	.short	0x0101


	//----- nvinfo : EIATTR_VRC_CTA_INIT_COUNT
	.align		4
        /*0098*/ 	.byte	0x02, 0x4a
	.zero		1
	.zero		1


	//----- nvinfo : EIATTR_EXIT_INSTR_OFFSETS
	.align		4
        /*009c*/ 	.byte	0x04, 0x1c
        /*009e*/ 	.short	(.L_27 - .L_26)


	//   ....[0]....
.L_26:
        /*00a0*/ 	.word	0x00000630


	//   ....[1]....
        /*00a4*/ 	.word	0x00000870


	//----- nvinfo : EIATTR_CRS_STACK_SIZE
	.align		4
.L_27:
        /*00a8*/ 	.byte	0x04, 0x1e
        /*00aa*/ 	.short	(.L_29 - .L_28)
.L_28:
        /*00ac*/ 	.word	0x00000000


	//----- nvinfo : EIATTR_CBANK_PARAM_SIZE
	.align		4
.L_29:
        /*00b0*/ 	.byte	0x03, 0x19
        /*00b2*/ 	.short	0x0040


	//----- nvinfo : EIATTR_PARAM_CBANK
	.align		4
        /*00b4*/ 	.byte	0x04, 0x0a
        /*00b6*/ 	.short	(.L_31 - .L_30)
	.align		4
.L_30:
        /*00b8*/ 	.word	index@(.nv.constant0._Z20matrixMulSwishKernelPKfS0_S0_fPfmmm)
        /*00bc*/ 	.short	0x0380
        /*00be*/ 	.short	0x0040


	//----- nvinfo : EIATTR_SW_WAR
	.align		4
.L_31:
        /*00c0*/ 	.byte	0x04, 0x36
        /*00c2*/ 	.short	(.L_33 - .L_32)
.L_32:
        /*00c4*/ 	.word	0x00000008
.L_33:


//--------------------- .nv.callgraph             --------------------------
	.section	.nv.callgraph,"",@"SHT_CUDA_CALLGRAPH"
	.align	4
	.sectionentsize	8
	.align		4
        /*0000*/ 	.word	0x00000000
	.align		4
        /*0004*/ 	.word	0xffffffff
	.align		4
        /*0008*/ 	.word	0x00000000
	.align		4
        /*000c*/ 	.word	0xfffffffe
	.align		4
        /*0010*/ 	.word	0x00000000
	.align		4
        /*0014*/ 	.word	0xfffffffd
	.align		4
        /*0018*/ 	.word	0x00000000
	.align		4
        /*001c*/ 	.word	0xfffffffc


//--------------------- .text._Z20matrixMulSwishKernelPKfS0_S0_fPfmmm --------------------------
	.section	.text._Z20matrixMulSwishKernelPKfS0_S0_fPfmmm,"ax",@progbits
	.align	128
        .global         _Z20matrixMulSwishKernelPKfS0_S0_fPfmmm
        .type           _Z20matrixMulSwishKernelPKfS0_S0_fPfmmm,@function
        .size           _Z20matrixMulSwishKernelPKfS0_S0_fPfmmm,(.L_x_10 - _Z20matrixMulSwishKernelPKfS0_S0_fPfmmm)
        .other          _Z20matrixMulSwishKernelPKfS0_S0_fPfmmm,@"STO_CUDA_ENTRY STV_DEFAULT"
_Z20matrixMulSwishKernelPKfS0_S0_fPfmmm:
.text._Z20matrixMulSwishKernelPKfS0_S0_fPfmmm:
[----:B------:R-:W-:Y:S01]  /*0000*/  LDC R1, c[0x0][0x37c] ;  /* 0x0000df00ff017b82 */ /* 0x000fe20000000800 */
[----:B------:R-:W0:Y:S01]  /*0010*/  LDCU.64 UR4, c[0x0][0x3b0] ;  /* 0x00007600ff0477ac */ /* 0x000e220008000a00 */
[----:B------:R-:W1:Y:S01]  /*0020*/  S2R R22, SR_TID.Y ;  /* 0x0000000000167919 */ /* 0x000e620000002200 */
[----:B------:R-:W-:Y:S01]  /*0030*/  IMAD.MOV.U32 R25, RZ, RZ, RZ ;  /* 0x000000ffff197224 */ /* 0x000fe200078e00ff */
[----:B------:R-:W2:Y:S01]  /*0040*/  LDCU.64 UR8, c[0x0][0x358] ;  /* 0x00006b00ff0877ac */ /* 0x000ea20008000a00 */
[----:B------:R-:W1:Y:S01]  /*0050*/  S2R R3, SR_CTAID.Y ;  /* 0x0000000000037919 */ /* 0x000e620000002600 */
[----:B------:R-:W3:Y:S01]  /*0060*/  S2R R23, SR_TID.X ;  /* 0x0000000000177919 */ /* 0x000ee20000002100 */
[----:B------:R-:W3:Y:S01]  /*0070*/  S2R R26, SR_CTAID.X ;  /* 0x00000000001a7919 */ /* 0x000ee20000002500 */
[----:B0-----:R-:W-:-:S04]  /*0080*/  UISETP.NE.U32.AND UP0, UPT, UR4, URZ, UPT ;  /* 0x000000ff0400728c */ /* 0x001fc8000bf05070 */
[----:B------:R-:W-:Y:S01]  /*0090*/  UISETP.NE.AND.EX UP0, UPT, UR5, URZ, UPT, UP0 ;  /* 0x000000ff0500728c */ /* 0x000fe2000bf05300 */
[----:B-1----:R-:W-:Y:S01]  /*00a0*/  IMAD R24, R3, 0x10, R22 ;  /* 0x0000001003187824 */ /* 0x002fe200078e0216 */
[----:B---3--:R-:W-:-:S07]  /*00b0*/  LEA R26, R26, R23, 0x4 ;  /* 0x000000171a1a7211 */ /* 0x008fce00078e20ff */
[----:B--2---:R-:W-:Y:S05]  /*00c0*/  BRA.U !UP0, `(.L_x_0) ;  /* 0x00000005083c7547 */ /* 0x004fea000b800000 */
[----:B------:R-:W0:Y:S01]  /*00d0*/  S2UR UR6, SR_CgaCtaId ;  /* 0x00000000000679c3 */ /* 0x000e220000008800 */
[----:B------:R-:W-:Y:S01]  /*00e0*/  UMOV UR4, 0x400 ;  /* 0x0000040000047882 */ /* 0x000fe20000000000 */
[----:B------:R-:W-:Y:S01]  /*00f0*/  SHF.R.S32.HI R21, RZ, 0x1f, R26 ;  /* 0x0000001fff157819 */ /* 0x000fe2000001141a */
[----:B------:R-:W-:Y:S01]  /*0100*/  UIADD3 UR5, UPT, UPT, UR4, 0x400, URZ ;  /* 0x0000040004057890 */ /* 0x000fe2000fffe0ff */
[----:B------:R-:W-:Y:S01]  /*0110*/  IMAD.MOV.U32 R25, RZ, RZ, RZ ;  /* 0x000000ffff197224 */ /* 0x000fe200078e00ff */
[----:B------:R-:W1:Y:S01]  /*0120*/  LDCU.64 UR12, c[0x0][0x3b8] ;  /* 0x00007700ff0c77ac */ /* 0x000e620008000a00 */
[----:B------:R-:W2:Y:S01]  /*0130*/  LDCU.64 UR14, c[0x0][0x3b0] ;  /* 0x00007600ff0e77ac */ /* 0x000ea20008000a00 */
[----:B------:R-:W3:Y:S01]  /*0140*/  LDCU.64 UR10, c[0x0][0x3a8] ;  /* 0x00007500ff0a77ac */ /* 0x000ee20008000a00 */
[----:B0-----:R-:W-:Y:S02]  /*0150*/  ULEA UR4, UR6, UR4, 0x18 ;  /* 0x0000000406047291 */ /* 0x001fe4000f8ec0ff */
[----:B------:R-:W-:-:S04]  /*0160*/  ULEA UR5, UR6, UR5, 0x18 ;  /* 0x0000000506057291 */ /* 0x000fc8000f8ec0ff */
[C---:B------:R-:W-:Y:S01]  /*0170*/  LEA R20, R22.reuse, UR4, 0x6 ;  /* 0x0000000416147c11 */ /* 0x040fe2000f8e30ff */
[----:B------:R-:W-:Y:S01]  /*0180*/  UMOV UR4, URZ ;  /* 0x000000ff00047c82 */ /* 0x000fe20008000000 */
[C---:B------:R-:W-:Y:S01]  /*0190*/  LEA R2, R23.reuse, UR5, 0x6 ;  /* 0x0000000517027c11 */ /* 0x040fe2000f8e30ff */
[----:B------:R-:W-:Y:S02]  /*01a0*/  UMOV UR5, URZ ;  /* 0x000000ff00057c82 */ /* 0x000fe40008000000 */
[----:B------:R-:W-:Y:S01]  /*01b0*/  IMAD R3, R23, 0x4, R20 ;  /* 0x0000000417037824 */ /* 0x000fe200078e0214 */
[----:B-123--:R-:W-:-:S07]  /*01c0*/  LEA R0, R22, R2, 0x2 ;  /* 0x0000000216007211 */ /* 0x00efce00078e10ff */
.L_x_1:
[----:B------:R-:W-:Y:S02]  /*01d0*/  ISETP.GE.U32.AND P3, PT, R22, UR14, PT ;  /* 0x0000000e16007c0c */ /* 0x000fe4000bf66070 */
[----:B------:R-:W-:Y:S02]  /*01e0*/  ISETP.GE.U32.AND P1, PT, R26, UR12, PT ;  /* 0x0000000c1a007c0c */ /* 0x000fe4000bf26070 */
[----:B------:R-:W-:Y:S02]  /*01f0*/  ISETP.GE.U32.AND.EX P3, PT, RZ, UR15, PT, P3 ;  /* 0x0000000fff007c0c */ /* 0x000fe4000bf66130 */
[----:B------:R-:W-:Y:S02]  /*0200*/  ISETP.GE.U32.AND P2, PT, R23, UR14, PT ;  /* 0x0000000e17007c0c */ /* 0x000fe4000bf46070 */
[----:B------:R-:W-:Y:S02]  /*0210*/  ISETP.GE.U32.OR.EX P1, PT, R21, UR13, P3, P1 ;  /* 0x0000000d15007c0c */ /* 0x000fe40009f26510 */
[----:B------:R-:W-:-:S02]  /*0220*/  ISETP.GE.U32.AND P0, PT, R24, UR10, PT ;  /* 0x0000000a18007c0c */ /* 0x000fc4000bf06070 */
[----:B------:R-:W-:-:S04]  /*0230*/  ISETP.GE.U32.AND.EX P2, PT, RZ, UR15, PT, P2 ;  /* 0x0000000fff007c0c */ /* 0x000fc8000bf46120 */
[----:B------:R-:W-:-:S05]  /*0240*/  ISETP.GE.U32.OR.EX P0, PT, RZ, UR11, P2, P0 ;  /* 0x0000000bff007c0c */ /* 0x000fca0009706500 */
[----:B------:R-:W0:Y:S01]  /*0250*/  @!P1 LDC.64 R8, c[0x0][0x388] ;  /* 0x0000e200ff089b82 */ /* 0x000e220000000a00 */
[----:B------:R-:W-:Y:S02]  /*0260*/  @!P1 IMAD R11, R21, UR14, RZ ;  /* 0x0000000e150b9c24 */ /* 0x000fe4000f8e02ff */
[----:B------:R-:W-:Y:S02]  /*0270*/  @!P1 IMAD.MOV.U32 R4, RZ, RZ, R22 ;  /* 0x000000ffff049224 */ /* 0x000fe400078e0016 */
[----:B------:R-:W-:Y:S02]  /*0280*/  @!P1 IMAD.MOV.U32 R5, RZ, RZ, RZ ;  /* 0x000000ffff059224 */ /* 0x000fe400078e00ff */
[C---:B------:R-:W-:Y:S01]  /*0290*/  @!P1 IMAD R13, R26.reuse, UR15, R11 ;  /* 0x0000000f1a0d9c24 */ /* 0x040fe2000f8e020b */
[----:B------:R-:W1:Y:S01]  /*02a0*/  @!P0 LDC.64 R6, c[0x0][0x380] ;  /* 0x0000e000ff068b82 */ /* 0x000e620000000a00 */
[----:B------:R-:W-:Y:S01]  /*02b0*/  @!P1 IMAD.WIDE.U32 R4, R26, UR14, R4 ;  /* 0x0000000e1a049c25 */ /* 0x000fe2000f8e0004 */
[----:B------:R-:W-:-:S03]  /*02c0*/  @!P0 MOV R10, R23 ;  /* 0x00000017000a8202 */ /* 0x000fc60000000f00 */
[----:B------:R-:W-:Y:S02]  /*02d0*/  @!P0 IMAD.MOV.U32 R11, RZ, RZ, RZ ;  /* 0x000000ffff0b8224 */ /* 0x000fe400078e00ff */
[----:B------:R-:W-:Y:S02]  /*02e0*/  @!P1 IMAD.IADD R5, R5, 0x1, R13 ;  /* 0x0000000105059824 */ /* 0x000fe400078e020d */
[----:B------:R-:W-:-:S04]  /*02f0*/  @!P0 IMAD.WIDE.U32 R10, R24, UR14, R10 ;  /* 0x0000000e180a8c25 */ /* 0x000fc8000f8e000a */
[----:B------:R-:W-:Y:S01]  /*0300*/  @!P0 IMAD R11, R24, UR15, R11 ;  /* 0x0000000f180b8c24 */ /* 0x000fe2000f8e020b */
[----:B0-----:R-:W-:-:S04]  /*0310*/  @!P1 LEA R28, P3, R4, R8, 0x2 ;  /* 0x00000008041c9211 */ /* 0x001fc800078610ff */
[----:B------:R-:W-:Y:S01]  /*0320*/  @!P1 LEA.HI.X R29, R4, R9, R5, 0x2, P3 ;  /* 0x00000009041d9211 */ /* 0x000fe200018f1405 */
[----:B------:R-:W-:Y:S02]  /*0330*/  HFMA2 R4, -RZ, RZ, 0, 0 ;  /* 0x00000000ff047431 */ /* 0x000fe400000001ff */
[----:B------:R-:W-:Y:S01]  /*0340*/  IMAD.MOV.U32 R5, RZ, RZ, RZ ;  /* 0x000000ffff057224 */ /* 0x000fe200078e00ff */
[----:B-1----:R-:W-:-:S04]  /*0350*/  @!P0 LEA R6, P2, R10, R6, 0x2 ;  /* 0x000000060a068211 */ /* 0x002fc800078410ff */
[----:B------:R-:W-:Y:S01]  /*0360*/  @!P0 LEA.HI.X R7, R10, R7, R11, 0x2, P2 ;  /* 0x000000070a078211 */ /* 0x000fe200010f140b */
[----:B------:R-:W2:Y:S04]  /*0370*/  @!P1 LDG.E.CONSTANT R5, desc[UR8][R28.64] ;  /* 0x000000081c059981 */ /* 0x000ea8000c1e9900 */
[----:B------:R-:W3:Y:S01]  /*0380*/  @!P0 LDG.E.CONSTANT R4, desc[UR8][R6.64] ;  /* 0x0000000806048981 */ /* 0x000ee2000c1e9900 */
[----:B------:R-:W-:-:S04]  /*0390*/  UIADD3 UR4, UP0, UPT, UR4, 0x10, URZ ;  /* 0x0000001004047890 */ /* 0x000fc8000ff1e0ff */
[----:B------:R-:W-:Y:S02]  /*03a0*/  UIADD3.X UR5, UPT, UPT, URZ, UR5, URZ, UP0, !UPT ;  /* 0x00000005ff057290 */ /* 0x000fe400087fe4ff */
[----:B------:R-:W-:-:S04]  /*03b0*/  UISETP.GE.U32.AND UP0, UPT, UR4, UR14, UPT ;  /* 0x0000000e0400728c */ /* 0x000fc8000bf06070 */
[----:B------:R-:W-:Y:S01]  /*03c0*/  UISETP.GE.U32.AND.EX UP0, UPT, UR5, UR15, UPT, UP0 ;  /* 0x0000000f0500728c */ /* 0x000fe2000bf06100 */
[----:B------:R-:W-:Y:S01]  /*03d0*/  VIADD R23, R23, 0x10 ;  /* 0x0000001017177836 */ /* 0x000fe20000000000 */
[----:B------:R-:W-:Y:S01]  /*03e0*/  IADD3 R22, PT, PT, R22, 0x10, RZ ;  /* 0x0000001016167810 */ /* 0x000fe20007ffe0ff */
[----:B---3--:R-:W-:Y:S04]  /*03f0*/  STS [R3], R4 ;  /* 0x0000000403007388 */ /* 0x008fe80000000800 */
[----:B--2---:R-:W-:Y:S01]  /*0400*/  STS [R0], R5 ;  /* 0x0000000500007388 */ /* 0x004fe20000000800 */
[----:B------:R-:W-:Y:S06]  /*0410*/  BAR.SYNC.DEFER_BLOCKING 0x0 ;  /* 0x0000000000007b1d */ /* 0x000fec0000010000 */
[----:B------:R-:W-:Y:S04]  /*0420*/  LDS.128 R12, [R20] ;  /* 0x00000000140c7984 */ /* 0x000fe80000000c00 */
[----:B------:R-:W0:Y:S04]  /*0430*/  LDS.128 R16, [R2] ;  /* 0x0000000002107984 */ /* 0x000e280000000c00 */
[----:B------:R-:W-:Y:S04]  /*0440*/  LDS.128 R4, [R20+0x10] ;  /* 0x0000100014047984 */ /* 0x000fe80000000c00 */
[----:B------:R-:W1:Y:S01]  /*0450*/  LDS.128 R8, [R2+0x10] ;  /* 0x0000100002087984 */ /* 0x000e620000000c00 */
[----:B0-----:R-:W-:-:S04]  /*0460*/  FFMA R12, R12, R16, R25 ;  /* 0x000000100c0c7223 */ /* 0x001fc80000000019 */
[----:B------:R-:W-:-:S04]  /*0470*/  FFMA R13, R13, R17, R12 ;  /* 0x000000110d0d7223 */ /* 0x000fc8000000000c */
[----:B------:R-:W-:-:S04]  /*0480*/  FFMA R14, R14, R18, R13 ;  /* 0x000000120e0e7223 */ /* 0x000fc8000000000d */
[----:B------:R-:W-:Y:S02]  /*0490*/  FFMA R19, R15, R19, R14 ;  /* 0x000000130f137223 */ /* 0x000fe4000000000e */
[----:B------:R-:W-:Y:S02]  /*04a0*/  LDS.128 R12, [R20+0x20] ;  /* 0x00002000140c7984 */ /* 0x000fe40000000c00 */
[----:B-1----:R-:W-:Y:S02]  /*04b0*/  FFMA R4, R4, R8, R19 ;  /* 0x0000000804047223 */ /* 0x002fe40000000013 */
[----:B------:R-:W0:Y:S02]  /*04c0*/  LDS.128 R16, [R2+0x20] ;  /* 0x0000200002107984 */ /* 0x000e240000000c00 */
[----:B------:R-:W-:-:S04]  /*04d0*/  FFMA R5, R5, R9, R4 ;  /* 0x0000000905057223 */ /* 0x000fc80000000004 */
[----:B------:R-:W-:-:S04]  /*04e0*/  FFMA R6, R6, R10, R5 ;  /* 0x0000000a06067223 */ /* 0x000fc80000000005 */
[----:B------:R-:W-:Y:S02]  /*04f0*/  FFMA R25, R7, R11, R6 ;  /* 0x0000000b07197223 */ /* 0x000fe40000000006 */
[----:B------:R-:W-:Y:S04]  /*0500*/  LDS.128 R4, [R20+0x30] ;  /* 0x0000300014047984 */ /* 0x000fe80000000c00 */
[----:B------:R-:W1:Y:S01]  /*0510*/  LDS.128 R8, [R2+0x30] ;  /* 0x0000300002087984 */ /* 0x000e620000000c00 */
[----:B0-----:R-:W-:-:S04]  /*0520*/  FFMA R12, R12, R16, R25 ;  /* 0x000000100c0c7223 */ /* 0x001fc80000000019 */
[----:B------:R-:W-:-:S04]  /*0530*/  FFMA R13, R13, R17, R12 ;  /* 0x000000110d0d7223 */ /* 0x000fc8000000000c */
[----:B------:R-:W-:-:S04]  /*0540*/  FFMA R14, R14, R18, R13 ;  /* 0x000000120e0e7223 */ /* 0x000fc8000000000d */
[----:B------:R-:W-:-:S04]  /*0550*/  FFMA R15, R15, R19, R14 ;  /* 0x000000130f0f7223 */ /* 0x000fc8000000000e */
[----:B-1----:R-:W-:-:S04]  /*0560*/  FFMA R4, R4, R8, R15 ;  /* 0x0000000804047223 */ /* 0x002fc8000000000f */
[----:B------:R-:W-:-:S04]  /*0570*/  FFMA R5, R5, R9, R4 ;  /* 0x0000000905057223 */ /* 0x000fc80000000004 */
[----:B------:R-:W-:-:S04]  /*0580*/  FFMA R6, R6, R10, R5 ;  /* 0x0000000a06067223 */ /* 0x000fc80000000005 */
[----:B------:R-:W-:Y:S01]  /*0590*/  FFMA R25, R7, R11, R6 ;  /* 0x0000000b07197223 */ /* 0x000fe20000000006 */
[----:B------:R-:W-:Y:S06]  /*05a0*/  BAR.SYNC.DEFER_BLOCKING 0x0 ;  /* 0x0000000000007b1d */ /* 0x000fec0000010000 */
[----:B------:R-:W-:Y:S05]  /*05b0*/  BRA.U !UP0, `(.L_x_1) ;  /* 0xfffffffd08047547 */ /* 0x000fea000b83ffff */
.L_x_0:
[----:B------:R-:W0:Y:S01]  /*05c0*/  LDCU.64 UR4, c[0x0][0x3b8] ;  /* 0x00007700ff0477ac */ /* 0x000e220008000a00 */
[----:B------:R-:W-:Y:S01]  /*05d0*/  SHF.R.S32.HI R27, RZ, 0x1f, R26 ;  /* 0x0000001fff1b7819 */ /* 0x000fe2000001141a */
[----:B------:R-:W1:Y:S01]  /*05e0*/  LDCU.64 UR6, c[0x0][0x3a8] ;  /* 0x00007500ff0677ac */ /* 0x000e620008000a00 */
[----:B0-----:R-:W-:Y:S02]  /*05f0*/  ISETP.GE.U32.AND P0, PT, R26, UR4, PT ;  /* 0x000000041a007c0c */ /* 0x001fe4000bf06070 */
[----:B-1----:R-:W-:Y:S02]  /*0600*/  ISETP.GE.U32.AND P1, PT, R24, UR6, PT ;  /* 0x0000000618007c0c */ /* 0x002fe4000bf26070 */
[----:B------:R-:W-:-:S04]  /*0610*/  ISETP.GE.U32.AND.EX P0, PT, R27, UR5, PT, P0 ;  /* 0x000000051b007c0c */ /* 0x000fc8000bf06100 */
[----:B------:R-:W-:-:S13]  /*0620*/  ISETP.GE.U32.OR.EX P0, PT, RZ, UR7, P0, P1 ;  /* 0x00000007ff007c0c */ /* 0x000fda0008706510 */
[----:B------:R-:W-:Y:S05]  /*0630*/  @P0 EXIT ;  /* 0x000000000000094d */ /* 0x000fea0003800000 */
[----:B------:R-:W0:Y:S02]  /*0640*/  LDCU.64 UR4, c[0x0][0x390] ;  /* 0x00007200ff0477ac */ /* 0x000e240008000a00 */
[----:B0-----:R-:W-:-:S04]  /*0650*/  LEA R2, P0, R26, UR4, 0x2 ;  /* 0x000000041a027c11 */ /* 0x001fc8000f8010ff */
[----:B------:R-:W-:-:S05]  /*0660*/  LEA.HI.X R3, R26, UR5, R27, 0x2, P0 ;  /* 0x000000051a037c11 */ /* 0x000fca00080f141b */
[----:B------:R-:W2:Y:S01]  /*0670*/  LDG.E.CONSTANT R2, desc[UR8][R2.64] ;  /* 0x0000000802027981 */ /* 0x000ea2000c1e9900 */
[----:B------:R-:W-:Y:S01]  /*0680*/  BSSY.RECONVERGENT B0, `(.L_x_2) ;  /* 0x0000014000007945 */ /* 0x000fe20003800200 */
[----:B--2---:R-:W-:-:S04]  /*0690*/  FADD R25, R2, R25 ;  /* 0x0000001902197221 */ /* 0x004fc80000000000 */
[----:B------:R-:W-:-:S05]  /*06a0*/  FMUL R0, R25, -1.4426950216293334961 ;  /* 0xbfb8aa3b19007820 */ /* 0x000fca0000400000 */
[----:B------:R-:W-:-:S13]  /*06b0*/  FSETP.GEU.AND P0, PT, R0, -126, PT ;  /* 0xc2fc00000000780b */ /* 0x000fda0003f0e000 */
[----:B------:R-:W-:-:S04]  /*06c0*/  @!P0 FMUL R0, R0, 0.5 ;  /* 0x3f00000000008820 */ /* 0x000fc80000400000 */
[----:B------:R-:W0:Y:S02]  /*06d0*/  MUFU.EX2 R4, R0 ;  /* 0x0000000000047308 */ /* 0x000e240000000800 */
[----:B0-----:R-:W-:-:S04]  /*06e0*/  @!P0 FMUL R4, R4, R4 ;  /* 0x0000000404048220 */ /* 0x001fc80000400000 */
[----:B------:R-:W-:-:S04]  /*06f0*/  FADD R5, R4, 1 ;  /* 0x3f80000004057421 */ /* 0x000fc80000000000 */
[----:B------:R-:W-:-:S05]  /*0700*/  VIADD R4, R5, 0x1800000 ;  /* 0x0180000005047836 */ /* 0x000fca0000000000 */
[----:B------:R-:W-:-:S04]  /*0710*/  LOP3.LUT R4, R4, 0x7f800000, RZ, 0xc0, !PT ;  /* 0x7f80000004047812 */ /* 0x000fc800078ec0ff */
[----:B------:R-:W-:-:S13]  /*0720*/  ISETP.GT.U32.AND P0, PT, R4, 0x1ffffff, PT ;  /* 0x01ffffff0400780c */ /* 0x000fda0003f04070 */
[----:B------:R-:W-:Y:S05]  /*0730*/  @P0 BRA `(.L_x_3) ;  /* 0x0000000000100947 */ /* 0x000fea0003800000 */
[----:B------:R-:W-:-:S07]  /*0740*/  MOV R4, 0x760 ;  /* 0x0000076000047802 */ /* 0x000fce0000000f00 */
[----:B------:R-:W-:Y:S05]  /*0750*/  CALL.REL.NOINC `($__internal_0_$__cuda_sm20_rcp_rn_f32_slowpath) ;  /* 0x0000000000487944 */ /* 0x000fea0003c00000 */
[----:B------:R-:W-:Y:S01]  /*0760*/  IMAD.MOV.U32 R0, RZ, RZ, R3 ;  /* 0x000000ffff007224 */ /* 0x000fe200078e0003 */
[----:B------:R-:W-:Y:S06]  /*0770*/  BRA `(.L_x_4) ;  /* 0x0000000000107947 */ /* 0x000fec0003800000 */
.L_x_3:
[----:B------:R-:W0:Y:S02]  /*0780*/  MUFU.RCP R0, R5 ;  /* 0x0000000500007308 */ /* 0x000e240000001000 */
[----:B0-----:R-:W-:-:S04]  /*0790*/  FFMA R2, R5, R0, -1 ;  /* 0xbf80000005027423 */ /* 0x001fc80000000000 */
[----:B------:R-:W-:-:S04]  /*07a0*/  FADD.FTZ R3, -R2, -RZ ;  /* 0x800000ff02037221 */ /* 0x000fc80000010100 */
[----:B------:R-:W-:-:S07]  /*07b0*/  FFMA R0, R0, R3, R0 ;  /* 0x0000000300007223 */ /* 0x000fce0000000000 */
.L_x_4:
[----:B------:R-:W-:Y:S05]  /*07c0*/  BSYNC.RECONVERGENT B0 ;  /* 0x0000000000007941 */ /* 0x000fea0003800200 */
.L_x_2:
[----:B------:R-:W0:Y:S01]  /*07d0*/  LDCU.64 UR10, c[0x0][0x3b8] ;  /* 0x00007700ff0a77ac */ /* 0x000e220008000a00 */
[----:B------:R-:W-:Y:S01]  /*07e0*/  FMUL R0, R25, R0 ;  /* 0x0000000019007220 */ /* 0x000fe20000400000 */
[----:B------:R-:W1:Y:S01]  /*07f0*/  LDCU.64 UR6, c[0x0][0x3a0] ;  /* 0x00007400ff0677ac */ /* 0x000e620008000a00 */
[----:B------:R-:W2:Y:S01]  /*0800*/  LDCU UR4, c[0x0][0x398] ;  /* 0x00007300ff0477ac */ /* 0x000ea20008000800 */
[----:B0-----:R-:W-:-:S04]  /*0810*/  IMAD.WIDE.U32 R26, R24, UR10, R26 ;  /* 0x0000000a181a7c25 */ /* 0x001fc8000f8e001a */
[----:B------:R-:W-:Y:S01]  /*0820*/  IMAD R3, R24, UR11, R27 ;  /* 0x0000000b18037c24 */ /* 0x000fe2000f8e021b */
[----:B-1----:R-:W-:Y:S01]  /*0830*/  LEA R2, P0, R26, UR6, 0x2 ;  /* 0x000000061a027c11 */ /* 0x002fe2000f8010ff */
[----:B--2---:R-:W-:-:S03]  /*0840*/  FMUL R5, R0, UR4 ;  /* 0x0000000400057c20 */ /* 0x004fc60008400000 */
[----:B------:R-:W-:-:S05]  /*0850*/  LEA.HI.X R3, R26, UR7, R3, 0x2, P0 ;  /* 0x000000071a037c11 */ /* 0x000fca00080f1403 */
[----:B------:R-:W-:Y:S01]  /*0860*/  STG.E desc[UR8][R2.64], R5 ;  /* 0x0000000502007986 */ /* 0x000fe2000c101908 */
[----:B------:R-:W-:Y:S05]  /*0870*/  EXIT ;  /* 0x000000000000794d */ /* 0x000fea0003800000 */
        .weak           $__internal_0_$__cuda_sm20_rcp_rn_f32_slowpath
        .type           $__internal_0_$__cuda_sm20_rcp_rn_f32_slowpath,@function
        .size           $__internal_0_$__cuda_sm20_rcp_rn_f32_slowpath,(.L_x_10 - $__internal_0_$__cuda_sm20_rcp_rn_f32_slowpath)
$__internal_0_$__cuda_sm20_rcp_rn_f32_slowpath:
[----:B------:R-:W-:Y:S01]  /*0880*/  SHF.L.U32 R0, R5, 0x1, RZ ;  /* 0x0000000105007819 */ /* 0x000fe200000006ff */
[----:B------:R-:W-:Y:S03]  /*0890*/  BSSY.RECONVERGENT B1, `(.L_x_5) ;  /* 0x0000031000017945 */ /* 0x000fe60003800200 */
[----:B------:R-:W-:Y:S01]  /*08a0*/  SHF.R.U32.HI R7, RZ, 0x18, R0 ;  /* 0x00000018ff077819 */ /* 0x000fe20000011600 */
[----:B------:R-:W-:-:S03]  /*08b0*/  IMAD.MOV.U32 R0, RZ, RZ, R5 ;  /* 0x000000ffff007224 */ /* 0x000fc600078e0005 */
[----:B------:R-:W-:-:S13]  /*08c0*/  ISETP.NE.U32.AND P0, PT, R7, RZ, PT ;  /* 0x000000ff0700720c */ /* 0x000fda0003f05070 */
[----:B------:R-:W-:Y:S05]  /*08d0*/  @P0 BRA `(.L_x_6) ;  /* 0x0000000000280947 */ /* 0x000fea0003800000 */
[----:B------:R-:W-:-:S04]  /*08e0*/  SHF.L.U32 R2, R0, 0x1, RZ ;  /* 0x0000000100027819 */ /* 0x000fc800000006ff */
[----:B------:R-:W-:-:S13]  /*08f0*/  ISETP.NE.AND P0, PT, R2, RZ, PT ;  /* 0x000000ff0200720c */ /* 0x000fda0003f05270 */
[----:B------:R-:W-:Y:S01]  /*0900*/  @P0 FFMA R5, R0, 1.84467440737095516160e+19, RZ ;  /* 0x5f80000000050823 */ /* 0x000fe200000000ff */
[----:B------:R-:W-:Y:S08]  /*0910*/  @!P0 MUFU.RCP R3, R0 ;  /* 0x0000000000038308 */ /* 0x000ff00000001000 */
[----:B------:R-:W0:Y:S02]  /*0920*/  @P0 MUFU.RCP R2, R5 ;  /* 0x0000000500020308 */ /* 0x000e240000001000 */
[----:B0-----:R-:W-:-:S04]  /*0930*/  @P0 FFMA R6, R5, R2, -1 ;  /* 0xbf80000005060423 */ /* 0x001fc80000000002 */
[----:B------:R-:W-:-:S04]  /*0940*/  @P0 FADD.FTZ R7, -R6, -RZ ;  /* 0x800000ff06070221 */ /* 0x000fc80000010100 */
[----:B------:R-:W-:-:S04]  /*0950*/  @P0 FFMA R2, R2, R7, R2 ;  /* 0x0000000702020223 */ /* 0x000fc80000000002 */
[----:B------:R-:W-:Y:S01]  /*0960*/  @P0 FFMA R3, R2, 1.84467440737095516160e+19, RZ ;  /* 0x5f80000002030823 */ /* 0x000fe200000000ff */
[----:B------:R-:W-:Y:S06]  /*0970*/  BRA `(.L_x_7) ;  /* 0x0000000000887947 */ /* 0x000fec0003800000 */
.L_x_6:
[----:B------:R-:W-:-:S05]  /*0980*/  VIADD R9, R7, 0xffffff03 ;  /* 0xffffff0307097836 */ /* 0x000fca0000000000 */
[----:B------:R-:W-:-:S13]  /*0990*/  ISETP.GT.U32.AND P0, PT, R9, 0x1, PT ;  /* 0x000000010900780c */ /* 0x000fda0003f04070 */
[----:B------:R-:W-:Y:S05]  /*09a0*/  @P0 BRA `(.L_x_8) ;  /* 0x0000000000780947 */ /* 0x000fea0003800000 */
[----:B------:R-:W-:Y:S02]  /*09b0*/  LOP3.LUT R2, R0, 0x7fffff, RZ, 0xc0, !PT ;  /* 0x007fffff00027812 */ /* 0x000fe400078ec0ff */
[----:B------:R-:W-:Y:S02]  /*09c0*/  MOV R8, 0x3 ;  /* 0x0000000300087802 */ /* 0x000fe40000000f00 */
[----:B------:R-:W-:Y:S02]  /*09d0*/  LOP3.LUT R2, R2, 0x3f800000, RZ, 0xfc, !PT ;  /* 0x3f80000002027812 */ /* 0x000fe400078efcff */
[----:B------:R-:W-:Y:S02]  /*09e0*/  SHF.L.U32 R8, R8, R9, RZ ;  /* 0x0000000908087219 */ /* 0x000fe400000006ff */
[----:B------:R-:W0:Y:S02]  /*09f0*/  MUFU.RCP R3, R2 ;  /* 0x0000000200037308 */ /* 0x000e240000001000 */
[----:B0-----:R-:W-:-:S04]  /*0a00*/  FFMA R5, R2, R3, -1 ;  /* 0xbf80000002057423 */ /* 0x001fc80000000003 */
[----:B------:R-:W-:-:S04]  /*0a10*/  FADD.FTZ R6, -R5, -RZ ;  /* 0x800000ff05067221 */ /* 0x000fc80000010100 */
[CCC-:B------:R-:W-:Y:S01]  /*0a20*/  FFMA.RM R5, R3.reuse, R6.reuse, R3.reuse ;  /* 0x0000000603057223 */ /* 0x1c0fe20000004003 */
[----:B------:R-:W-:-:S04]  /*0a30*/  FFMA.RP R6, R3, R6, R3 ;  /* 0x0000000603067223 */ /* 0x000fc80000008003 */
[C---:B------:R-:W-:Y:S02]  /*0a40*/  LOP3.LUT R3, R5.reuse, 0x7fffff, RZ, 0xc0, !PT ;  /* 0x007fffff05037812 */ /* 0x040fe400078ec0ff */
[----:B------:R-:W-:Y:S02]  /*0a50*/  FSETP.NEU.FTZ.AND P0, PT, R5, R6, PT ;  /* 0x000000060500720b */ /* 0x000fe40003f1d000 */
[----:B------:R-:W-:Y:S02]  /*0a60*/  LOP3.LUT R3, R3, 0x800000, RZ, 0xfc, !PT ;  /* 0x0080000003037812 */ /* 0x000fe400078efcff */
[----:B------:R-:W-:Y:S02]  /*0a70*/  SEL R5, RZ, 0xffffffff, !P0 ;  /* 0xffffffffff057807 */ /* 0x000fe40004000000 */
[----:B------:R-:W-:-:S03]  /*0a80*/  LOP3.LUT R8, R8, R3, RZ, 0xc0, !PT ;  /* 0x0000000308087212 */ /* 0x000fc600078ec0ff */
[----:B------:R-:W-:Y:S01]  /*0a90*/  IMAD.MOV R2, RZ, RZ, -R5 ;  /* 0x000000ffff027224 */ /* 0x000fe200078e0a05 */
[----:B------:R-:W-:-:S04]  /*0aa0*/  SHF.R.U32.HI R8, RZ, R9, R8 ;  /* 0x00000009ff087219 */ /* 0x000fc80000011608 */
[----:B------:R-:W-:Y:S02]  /*0ab0*/  LOP3.LUT P1, RZ, R2, R9, R3, 0xf8, !PT ;  /* 0x0000000902ff7212 */ /* 0x000fe4000782f803 */
[C---:B------:R-:W-:Y:S02]  /*0ac0*/  LOP3.LUT P0, RZ, R8.reuse, 0x1, RZ, 0xc0, !PT ;  /* 0x0000000108ff7812 */ /* 0x040fe4000780c0ff */
[----:B------:R-:W-:-:S04]  /*0ad0*/  LOP3.LUT P2, RZ, R8, 0x2, RZ, 0xc0, !PT ;  /* 0x0000000208ff7812 */ /* 0x000fc8000784c0ff */
[----:B------:R-:W-:Y:S02]  /*0ae0*/  PLOP3.LUT P0, PT, P0, P1, P2, 0xe0, 0x0 ;  /* 0x000000000000781c */ /* 0x000fe40000703c20 */
[----:B------:R-:W-:Y:S02]  /*0af0*/  LOP3.LUT P1, RZ, R0, 0x7fffff, RZ, 0xc0, !PT ;  /* 0x007fffff00ff7812 */ /* 0x000fe4000782c0ff */
[----:B------:R-:W-:-:S04]  /*0b00*/  SEL R2, RZ, 0x1, !P0 ;  /* 0x00000001ff027807 */ /* 0x000fc80004000000 */
[----:B------:R-:W-:-:S04]  /*0b10*/  IADD3 R2, PT, PT, -R2, RZ, RZ ;  /* 0x000000ff02027210 */ /* 0x000fc80007ffe1ff */
[----:B------:R-:W-:Y:S01]  /*0b20*/  ISETP.GE.AND P0, PT, R2, RZ, PT ;  /* 0x000000ff0200720c */ /* 0x000fe20003f06270 */
[----:B------:R-:W-:-:S05]  /*0b30*/  VIADD R2, R7, 0xffffff04 ;  /* 0xffffff0407027836 */ /* 0x000fca0000000000 */
[----:B------:R-:W-:-:S07]  /*0b40*/  SHF.R.U32.HI R3, RZ, R2, R3 ;  /* 0x00000002ff037219 */ /* 0x000fce0000011603 */
[----:B------:R-:W-:-:S05]  /*0b50*/  @!P0 IADD3 R3, PT, PT, R3, 0x1, RZ ;  /* 0x0000000103038810 */ /* 0x000fca0007ffe0ff */
[----:B------:R-:W-:-:S05]  /*0b60*/  @!P1 IMAD.SHL.U32 R3, R3, 0x2, RZ ;  /* 0x0000000203039824 */ /* 0x000fca00078e00ff */
[----:B------:R-:W-:Y:S01]  /*0b70*/  LOP3.LUT R3, R3, 0x80000000, R0, 0xf8, !PT ;  /* 0x8000000003037812 */ /* 0x000fe200078ef800 */
[----:B------:R-:W-:Y:S06]  /*0b80*/  BRA `(.L_x_7) ;  /* 0x0000000000047947 */ /* 0x000fec0003800000 */
.L_x_8:
[----:B------:R0:W1:Y:S02]  /*0b90*/  MUFU.RCP R3, R0 ;  /* 0x0000000000037308 */ /* 0x0000640000001000 */
.L_x_7:
[----:B------:R-:W-:Y:S05]  /*0ba0*/  BSYNC.RECONVERGENT B1 ;  /* 0x0000000000017941 */ /* 0x000fea0003800200 */
.L_x_5:
[----:B------:R-:W-:-:S04]  /*0bb0*/  HFMA2 R5, -RZ, RZ, 0, 0 ;  /* 0x00000000ff057431 */ /* 0x000fc800000001ff */
[----:B01----:R-:W-:Y:S05]  /*0bc0*/  RET.REL.NODEC R4 `(_Z20matrixMulSwishKernelPKfS0_S0_fPfmmm) ;  /* 0xfffffff4040c7950 */ /* 0x003fea0003c3ffff */
.L_x_9:
[----:B------:R-:W-:-:S00]  /*0bd0*/  BRA `(.L_x_9) ;  /* 0xfffffffc00fc7947 */ /* 0x000fc0000383ffff */
[----:B------:R-:W-:-:S00]  /*0be0*/  NOP ;  /* 0x0000000000007918 */ /* 0x000fc00000000000 */
        /* <DEDUP_REMOVED lines=9> */
.L_x_10:


//--------------------- .nv.shared._Z20matrixMulSwishKernelPKfS0_S0_fPfmmm --------------------------
	.section	.nv.shared._Z20matrixMulSwishKernelPKfS0_S0_fPfmmm,"aw",@nobits
	.sectionflags	@""
	.align	4
.nv.shared._Z20matrixMulSwishKernelPKfS0_S0_fPfmmm:
	.zero		3072


//--------------------- .nv.shared.reserved.0     --------------------------
	.section	.nv.shared.reserved.0,"aw",@nobits
	.weak		__nv_reservedSMEM_offset_0_alias
	.size		__nv_reservedSMEM_offset_0_alias, 0, 64
	.other		__nv_reservedSMEM_offset_0_alias,@"STO_CUDA_RESERVED_SHARED STV_DEFAULT"
__nv_reservedSMEM_offset_0_alias:
	.zero		0
	.zero		64


//--------------------- .nv.constant0._Z20matrixMulSwishKernelPKfS0_S0_fPfmmm --------------------------
	.section	.nv.constant0._Z20matrixMulSwishKernelPKfS0_S0_fPfmmm,"a",@progbits
	.sectionflags	@""
	.align	4
.nv.constant0._Z20matrixMulSwishKernelPKfS0_S0_fPfmmm:
	.zero		960


//--------------------- SYMBOLS --------------------------

	.type		.nv.reservedSmem.offset0,@object
	.size		.nv.reservedSmem.offset0,0x4
	.type		.nv.reservedSmem.cap,@object
	.size		.nv.reservedSmem.cap,0x4
